//
// Generated by NVIDIA NVVM Compiler
//
// Compiler Build ID: CL-36424714
// Cuda compilation tools, release 13.0, V13.0.88
// Based on NVVM 20.0.0
//

.version 9.0
.target sm_100
.address_size 64

	// .globl	_Z4calcPiS_ii

.visible .entry _Z4calcPiS_ii(
	.param .u64 .ptr .align 1 _Z4calcPiS_ii_param_0,
	.param .u64 .ptr .align 1 _Z4calcPiS_ii_param_1,
	.param .u32 _Z4calcPiS_ii_param_2,
	.param .u32 _Z4calcPiS_ii_param_3
)
{
	.reg .pred 	%p<19>;
	.reg .b32 	%r<223>;
	.reg .b64 	%rd<68>;

	ld.param.u64 	%rd9, [_Z4calcPiS_ii_param_0];
	ld.param.u64 	%rd8, [_Z4calcPiS_ii_param_1];
	ld.param.u32 	%r66, [_Z4calcPiS_ii_param_2];
	ld.param.u32 	%r67, [_Z4calcPiS_ii_param_3];
	cvta.to.global.u64 	%rd1, %rd9;
	mov.u32 	%r1, %tid.x;
	mov.u32 	%r2, %tid.y;
	setp.lt.s32 	%p1, %r66, 1;
	mov.b32 	%r222, 0;
	@%p1 bra 	$L__BB0_13;
	and.b32  	%r3, %r66, 15;
	setp.lt.u32 	%p2, %r66, 16;
	mov.b32 	%r194, 0;
	mov.u32 	%r222, %r194;
	@%p2 bra 	$L__BB0_4;
	and.b32  	%r194, %r66, 2147483632;
	neg.s32 	%r207, %r194;
	shl.b32 	%r6, %r67, 4;
	mov.b32 	%r222, 0;
	mul.wide.s32 	%rd12, %r67, 4;
	mov.u32 	%r206, %r2;
$L__BB0_3:
	.pragma "nounroll";
	mul.wide.s32 	%rd10, %r206, 4;
	add.s64 	%rd11, %rd1, %rd10;
	ld.global.u32 	%r72, [%rd11];
	add.s32 	%r73, %r72, %r222;
	add.s64 	%rd13, %rd11, %rd12;
	ld.global.u32 	%r74, [%rd13];
	add.s32 	%r75, %r74, %r73;
	add.s64 	%rd14, %rd13, %rd12;
	ld.global.u32 	%r76, [%rd14];
	add.s32 	%r77, %r76, %r75;
	add.s64 	%rd15, %rd14, %rd12;
	ld.global.u32 	%r78, [%rd15];
	add.s32 	%r79, %r78, %r77;
	add.s64 	%rd16, %rd15, %rd12;
	ld.global.u32 	%r80, [%rd16];
	add.s32 	%r81, %r80, %r79;
	add.s64 	%rd17, %rd16, %rd12;
	ld.global.u32 	%r82, [%rd17];
	add.s32 	%r83, %r82, %r81;
	add.s64 	%rd18, %rd17, %rd12;
	ld.global.u32 	%r84, [%rd18];
	add.s32 	%r85, %r84, %r83;
	add.s64 	%rd19, %rd18, %rd12;
	ld.global.u32 	%r86, [%rd19];
	add.s32 	%r87, %r86, %r85;
	add.s64 	%rd20, %rd19, %rd12;
	ld.global.u32 	%r88, [%rd20];
	add.s32 	%r89, %r88, %r87;
	add.s64 	%rd21, %rd20, %rd12;
	ld.global.u32 	%r90, [%rd21];
	add.s32 	%r91, %r90, %r89;
	add.s64 	%rd22, %rd21, %rd12;
	ld.global.u32 	%r92, [%rd22];
	add.s32 	%r93, %r92, %r91;
	add.s64 	%rd23, %rd22, %rd12;
	ld.global.u32 	%r94, [%rd23];
	add.s32 	%r95, %r94, %r93;
	add.s64 	%rd24, %rd23, %rd12;
	ld.global.u32 	%r96, [%rd24];
	add.s32 	%r97, %r96, %r95;
	add.s64 	%rd25, %rd24, %rd12;
	ld.global.u32 	%r98, [%rd25];
	add.s32 	%r99, %r98, %r97;
	add.s64 	%rd26, %rd25, %rd12;
	ld.global.u32 	%r100, [%rd26];
	add.s32 	%r101, %r100, %r99;
	add.s64 	%rd27, %rd26, %rd12;
	ld.global.u32 	%r102, [%rd27];
	add.s32 	%r222, %r102, %r101;
	add.s32 	%r207, %r207, 16;
	add.s32 	%r206, %r206, %r6;
	setp.eq.s32 	%p3, %r207, 0;
	@%p3 bra 	$L__BB0_4;
	bra.uni 	$L__BB0_3;
$L__BB0_4:
	setp.eq.s32 	%p4, %r3, 0;
	@%p4 bra 	$L__BB0_13;
	and.b32  	%r10, %r66, 7;
	setp.lt.u32 	%p5, %r3, 8;
	@%p5 bra 	$L__BB0_7;
	mad.lo.s32 	%r104, %r194, %r67, %r2;
	mul.wide.s32 	%rd28, %r104, 4;
	add.s64 	%rd29, %rd1, %rd28;
	ld.global.u32 	%r105, [%rd29];
	add.s32 	%r106, %r105, %r222;
	mul.wide.s32 	%rd30, %r67, 4;
	add.s64 	%rd31, %rd29, %rd30;
	ld.global.u32 	%r107, [%rd31];
	add.s32 	%r108, %r107, %r106;
	add.s64 	%rd32, %rd31, %rd30;
	ld.global.u32 	%r109, [%rd32];
	add.s32 	%r110, %r109, %r108;
	add.s64 	%rd33, %rd32, %rd30;
	ld.global.u32 	%r111, [%rd33];
	add.s32 	%r112, %r111, %r110;
	add.s64 	%rd34, %rd33, %rd30;
	ld.global.u32 	%r113, [%rd34];
	add.s32 	%r114, %r113, %r112;
	add.s64 	%rd35, %rd34, %rd30;
	ld.global.u32 	%r115, [%rd35];
	add.s32 	%r116, %r115, %r114;
	add.s64 	%rd36, %rd35, %rd30;
	ld.global.u32 	%r117, [%rd36];
	add.s32 	%r118, %r117, %r116;
	add.s64 	%rd37, %rd36, %rd30;
	ld.global.u32 	%r119, [%rd37];
	add.s32 	%r222, %r119, %r118;
	add.s32 	%r194, %r194, 8;
$L__BB0_7:
	setp.eq.s32 	%p6, %r10, 0;
	@%p6 bra 	$L__BB0_13;
	and.b32  	%r16, %r66, 3;
	setp.lt.u32 	%p7, %r10, 4;
	@%p7 bra 	$L__BB0_10;
	mad.lo.s32 	%r121, %r194, %r67, %r2;
	mul.wide.s32 	%rd38, %r121, 4;
	add.s64 	%rd39, %rd1, %rd38;
	ld.global.u32 	%r122, [%rd39];
	add.s32 	%r123, %r122, %r222;
	mul.wide.s32 	%rd40, %r67, 4;
	add.s64 	%rd41, %rd39, %rd40;
	ld.global.u32 	%r124, [%rd41];
	add.s32 	%r125, %r124, %r123;
	add.s64 	%rd42, %rd41, %rd40;
	ld.global.u32 	%r126, [%rd42];
	add.s32 	%r127, %r126, %r125;
	add.s64 	%rd43, %rd42, %rd40;
	ld.global.u32 	%r128, [%rd43];
	add.s32 	%r222, %r128, %r127;
	add.s32 	%r194, %r194, 4;
$L__BB0_10:
	setp.eq.s32 	%p8, %r16, 0;
	@%p8 bra 	$L__BB0_13;
	mad.lo.s32 	%r203, %r194, %r67, %r2;
	neg.s32 	%r202, %r16;
$L__BB0_12:
	.pragma "nounroll";
	mul.wide.s32 	%rd44, %r203, 4;
	add.s64 	%rd45, %rd1, %rd44;
	ld.global.u32 	%r129, [%rd45];
	add.s32 	%r222, %r129, %r222;
	add.s32 	%r203, %r203, %r67;
	add.s32 	%r202, %r202, 1;
	setp.ne.s32 	%p9, %r202, 0;
	@%p9 bra 	$L__BB0_12;
$L__BB0_13:
	setp.lt.s32 	%p10, %r67, 1;
	@%p10 bra 	$L__BB0_26;
	mul.lo.s32 	%r31, %r67, %r1;
	add.s32 	%r132, %r67, -1;
	and.b32  	%r32, %r67, 15;
	setp.lt.u32 	%p11, %r132, 15;
	mov.b32 	%r212, 0;
	@%p11 bra 	$L__BB0_17;
	and.b32  	%r212, %r67, 2147483632;
	neg.s32 	%r209, %r212;
	mul.wide.u32 	%rd46, %r31, 4;
	add.s64 	%rd47, %rd46, %rd1;
	add.s64 	%rd66, %rd47, 32;
$L__BB0_16:
	.pragma "nounroll";
	ld.global.u32 	%r133, [%rd66+-32];
	add.s32 	%r134, %r133, %r222;
	ld.global.u32 	%r135, [%rd66+-28];
	add.s32 	%r136, %r135, %r134;
	ld.global.u32 	%r137, [%rd66+-24];
	add.s32 	%r138, %r137, %r136;
	ld.global.u32 	%r139, [%rd66+-20];
	add.s32 	%r140, %r139, %r138;
	ld.global.u32 	%r141, [%rd66+-16];
	add.s32 	%r142, %r141, %r140;
	ld.global.u32 	%r143, [%rd66+-12];
	add.s32 	%r144, %r143, %r142;
	ld.global.u32 	%r145, [%rd66+-8];
	add.s32 	%r146, %r145, %r144;
	ld.global.u32 	%r147, [%rd66+-4];
	add.s32 	%r148, %r147, %r146;
	ld.global.u32 	%r149, [%rd66];
	add.s32 	%r150, %r149, %r148;
	ld.global.u32 	%r151, [%rd66+4];
	add.s32 	%r152, %r151, %r150;
	ld.global.u32 	%r153, [%rd66+8];
	add.s32 	%r154, %r153, %r152;
	ld.global.u32 	%r155, [%rd66+12];
	add.s32 	%r156, %r155, %r154;
	ld.global.u32 	%r157, [%rd66+16];
	add.s32 	%r158, %r157, %r156;
	ld.global.u32 	%r159, [%rd66+20];
	add.s32 	%r160, %r159, %r158;
	ld.global.u32 	%r161, [%rd66+24];
	add.s32 	%r162, %r161, %r160;
	ld.global.u32 	%r163, [%rd66+28];
	add.s32 	%r222, %r163, %r162;
	add.s32 	%r209, %r209, 16;
	add.s64 	%rd66, %rd66, 64;
	setp.ne.s32 	%p12, %r209, 0;
	@%p12 bra 	$L__BB0_16;
$L__BB0_17:
	setp.eq.s32 	%p13, %r32, 0;
	@%p13 bra 	$L__BB0_26;
	and.b32  	%r48, %r67, 7;
	setp.lt.u32 	%p14, %r32, 8;
	@%p14 bra 	$L__BB0_20;
	add.s32 	%r165, %r212, %r31;
	mul.wide.u32 	%rd48, %r165, 4;
	add.s64 	%rd49, %rd1, %rd48;
	ld.global.u32 	%r166, [%rd49];
	add.s32 	%r167, %r166, %r222;
	cvt.u64.u32 	%rd50, %r31;
	cvt.u64.u32 	%rd51, %r212;
	add.s64 	%rd52, %rd51, %rd50;
	shl.b64 	%rd53, %rd52, 2;
	add.s64 	%rd54, %rd1, %rd53;
	ld.global.u32 	%r168, [%rd54+4];
	add.s32 	%r169, %r168, %r167;
	ld.global.u32 	%r170, [%rd54+8];
	add.s32 	%r171, %r170, %r169;
	ld.global.u32 	%r172, [%rd54+12];
	add.s32 	%r173, %r172, %r171;
	ld.global.u32 	%r174, [%rd54+16];
	add.s32 	%r175, %r174, %r173;
	ld.global.u32 	%r176, [%rd54+20];
	add.s32 	%r177, %r176, %r175;
	ld.global.u32 	%r178, [%rd54+24];
	add.s32 	%r179, %r178, %r177;
	ld.global.u32 	%r180, [%rd54+28];
	add.s32 	%r222, %r180, %r179;
	add.s32 	%r212, %r212, 8;
$L__BB0_20:
	setp.eq.s32 	%p15, %r48, 0;
	@%p15 bra 	$L__BB0_26;
	and.b32  	%r54, %r67, 3;
	setp.lt.u32 	%p16, %r48, 4;
	@%p16 bra 	$L__BB0_23;
	add.s32 	%r182, %r212, %r31;
	mul.wide.u32 	%rd55, %r182, 4;
	add.s64 	%rd56, %rd1, %rd55;
	ld.global.u32 	%r183, [%rd56];
	add.s32 	%r184, %r183, %r222;
	cvt.u64.u32 	%rd57, %r31;
	cvt.u64.u32 	%rd58, %r212;
	add.s64 	%rd59, %rd58, %rd57;
	shl.b64 	%rd60, %rd59, 2;
	add.s64 	%rd61, %rd1, %rd60;
	ld.global.u32 	%r185, [%rd61+4];
	add.s32 	%r186, %r185, %r184;
	ld.global.u32 	%r187, [%rd61+8];
	add.s32 	%r188, %r187, %r186;
	ld.global.u32 	%r189, [%rd61+12];
	add.s32 	%r222, %r189, %r188;
	add.s32 	%r212, %r212, 4;
$L__BB0_23:
	setp.eq.s32 	%p17, %r54, 0;
	@%p17 bra 	$L__BB0_26;
	add.s32 	%r190, %r212, %r31;
	mul.wide.u32 	%rd62, %r190, 4;
	add.s64 	%rd67, %rd1, %rd62;
	neg.s32 	%r220, %r54;
$L__BB0_25:
	.pragma "nounroll";
	ld.global.u32 	%r191, [%rd67];
	add.s32 	%r222, %r191, %r222;
	add.s64 	%rd67, %rd67, 4;
	add.s32 	%r220, %r220, 1;
	setp.ne.s32 	%p18, %r220, 0;
	@%p18 bra 	$L__BB0_25;
$L__BB0_26:
	cvta.to.global.u64 	%rd63, %rd8;
	mad.lo.s32 	%r192, %r67, %r1, %r2;
	mul.wide.s32 	%rd64, %r192, 4;
	add.s64 	%rd65, %rd63, %rd64;
	st.global.u32 	[%rd65], %r222;
	ret;

}


// ===== COMPILED SASS (sm_100) =====

	.target	sm_100

	.elftype	@"ET_EXEC"


//--------------------- .note.nv.tkinfo           --------------------------
	.section	.note.nv.tkinfo,"",@"SHT_NOTE"
	.sectionflags	@"SHF_NOTE_NV_TKINFO"
	.tkinfo
        /*0018*/ 	.word	0x00000002
        /*0030*/ 	.string	""
        /*0030*/ 	.string	"ptxas"
        /*0030*/ 	.string	"Cuda compilation tools, release 13.0, V13.0.88"
        /*0030*/ 	.string	"Build cuda_13.0.r13.0/compiler.36424714_0"
        /*0030*/ 	.string	"-arch sm_100 -m 64 "



//--------------------- .note.nv.cuinfo           --------------------------
	.section	.note.nv.cuinfo,"",@"SHT_NOTE"
	.sectionflags	@"SHF_NOTE_NV_CUINFO"
        /*0018*/ 	.short	0x0002
        /*001a*/ 	.short	0x0064
        /*001c*/ 	.short	0x0082
	.zero		2


//--------------------- .nv.info                  --------------------------
	.section	.nv.info,"",@"SHT_CUDA_INFO"
	.align	4


	//----- nvinfo : EIATTR_REGCOUNT
	.align		4
        /*0000*/ 	.byte	0x04, 0x2f
        /*0002*/ 	.short	(.L_1 - .L_0)
	.align		4
.L_0:
        /*0004*/ 	.word	index@(_Z4calcPiS_ii)
        /*0008*/ 	.word	0x00000020


	//----- nvinfo : EIATTR_FRAME_SIZE
	.align		4
.L_1:
        /*000c*/ 	.byte	0x04, 0x11
        /*000e*/ 	.short	(.L_3 - .L_2)
	.align		4
.L_2:
        /*0010*/ 	.word	index@(_Z4calcPiS_ii)
        /*0014*/ 	.word	0x00000000


	//----- nvinfo : EIATTR_MIN_STACK_SIZE
	.align		4
.L_3:
        /*0018*/ 	.byte	0x04, 0x12
        /*001a*/ 	.short	(.L_5 - .L_4)
	.align		4
.L_4:
        /*001c*/ 	.word	index@(_Z4calcPiS_ii)
        /*0020*/ 	.word	0x00000000
.L_5:


//--------------------- .nv.compat                --------------------------
	.section	.nv.compat,"",@"SHT_CUDA_COMPAT_INFO"
	.align	4
        /*0000*/ 	.byte	0x02, 0x09, 0x00, 0x00, 0x02, 0x02, 0x01, 0x00, 0x02, 0x05, 0x05, 0x00, 0x03, 0x07, 0x01, 0x01
        /*0010*/ 	.byte	0x02, 0x03, 0x00, 0x00, 0x02, 0x06, 0x01, 0x00, 0x04, 0x0b, 0x08, 0x00, 0x09, 0x00, 0x00, 0x00
        /*0020*/ 	.byte	0x00, 0x00, 0x00, 0x00


//--------------------- .nv.info._Z4calcPiS_ii    --------------------------
	.section	.nv.info._Z4calcPiS_ii,"",@"SHT_CUDA_INFO"
	.sectionflags	@""
	.align	4


	//----- nvinfo : EIATTR_CUDA_API_VERSION
	.align		4
        /*0000*/ 	.byte	0x04, 0x37
        /*0002*/ 	.short	(.L_7 - .L_6)
.L_6:
        /*0004*/ 	.word	0x00000082


	//----- nvinfo : EIATTR_KPARAM_INFO
	.align		4
.L_7:
        /*0008*/ 	.byte	0x04, 0x17
        /*000a*/ 	.short	(.L_9 - .L_8)
.L_8:
        /*000c*/ 	.word	0x00000000
        /*0010*/ 	.short	0x0003
        /*0012*/ 	.short	0x0014
        /*0014*/ 	.byte	0x00, 0xf0, 0x11, 0x00


	//----- nvinfo : EIATTR_KPARAM_INFO
	.align		4
.L_9:
        /*0018*/ 	.byte	0x04, 0x17
        /*001a*/ 	.short	(.L_11 - .L_10)
.L_10:
        /*001c*/ 	.word	0x00000000
        /*0020*/ 	.short	0x0002
        /*0022*/ 	.short	0x0010
        /*0024*/ 	.byte	0x00, 0xf0, 0x11, 0x00


	//----- nvinfo : EIATTR_KPARAM_INFO
	.align		4
.L_11:
        /*0028*/ 	.byte	0x04, 0x17
        /*002a*/ 	.short	(.L_13 - .L_12)
.L_12:
        /*002c*/ 	.word	0x00000000
        /*0030*/ 	.short	0x0001
        /*0032*/ 	.short	0x0008
        /*0034*/ 	.byte	0x00, 0xf5, 0x21, 0x00


	//----- nvinfo : EIATTR_KPARAM_INFO
	.align		4
.L_13:
        /*0038*/ 	.byte	0x04, 0x17
        /*003a*/ 	.short	(.L_15 - .L_14)
.L_14:
        /*003c*/ 	.word	0x00000000
        /*0040*/ 	.short	0x0000
        /*0042*/ 	.short	0x0000
        /*0044*/ 	.byte	0x00, 0xf5, 0x21, 0x00


	//----- nvinfo : EIATTR_SPARSE_MMA_MASK
	.align		4
.L_15:
        /*0048*/ 	.byte	0x03, 0x50
        /*004a*/ 	.short	0x0000


	//----- nvinfo : EIATTR_MAXREG_COUNT
	.align		4
        /*004c*/ 	.byte	0x03, 0x1b
        /*004e*/ 	.short	0x00ff


	//----- nvinfo : EIATTR_MERCURY_ISA_VERSION
	.align		4
        /*0050*/ 	.byte	0x03, 0x5f
        /*0052*/ 	.short	0x0101


	//----- nvinfo : EIATTR_VRC_CTA_INIT_COUNT
	.align		4
        /*0054*/ 	.byte	0x02, 0x4a
	.zero		1
	.zero		1


	//----- nvinfo : EIATTR_EXIT_INSTR_OFFSETS
	.align		4
        /*0058*/ 	.byte	0x04, 0x1c
        /*005a*/ 	.short	(.L_17 - .L_16)


	//   ....[0]....
.L_16:
        /*005c*/ 	.word	0x00000e90


	//----- nvinfo : EIATTR_CBANK_PARAM_SIZE
	.align		4
.L_17:
        /*0060*/ 	.byte	0x03, 0x19
        /*0062*/ 	.short	0x0018


	//----- nvinfo : EIATTR_PARAM_CBANK
	.align		4
        /*0064*/ 	.byte	0x04, 0x0a
        /*0066*/ 	.short	(.L_19 - .L_18)
	.align		4
.L_18:
        /*0068*/ 	.word	index@(.nv.constant0._Z4calcPiS_ii)
        /*006c*/ 	.short	0x0380
        /*006e*/ 	.short	0x0018


	//----- nvinfo : EIATTR_SW_WAR
	.align		4
.L_19:
        /*0070*/ 	.byte	0x04, 0x36
        /*0072*/ 	.short	(.L_21 - .L_20)
.L_20:
        /*0074*/ 	.word	0x00000008
.L_21:


//--------------------- .nv.callgraph             --------------------------
	.section	.nv.callgraph,"",@"SHT_CUDA_CALLGRAPH"
	.align	4
	.sectionentsize	8
	.align		4
        /*0000*/ 	.word	0x00000000
	.align		4
        /*0004*/ 	.word	0xffffffff
	.align		4
        /*0008*/ 	.word	0x00000000
	.align		4
        /*000c*/ 	.word	0xfffffffe
	.align		4
        /*0010*/ 	.word	0x00000000
	.align		4
        /*0014*/ 	.word	0xfffffffd
	.align		4
        /*0018*/ 	.word	0x00000000
	.align		4
        /*001c*/ 	.word	0xfffffffc


//--------------------- .text._Z4calcPiS_ii       --------------------------
	.section	.text._Z4calcPiS_ii,"ax",@progbits
	.align	128
        .global         _Z4calcPiS_ii
        .type           _Z4calcPiS_ii,@function
        .size           _Z4calcPiS_ii,(.L_x_13 - _Z4calcPiS_ii)
        .other          _Z4calcPiS_ii,@"STO_CUDA_ENTRY STV_DEFAULT"
_Z4calcPiS_ii:
.text._Z4calcPiS_ii:
[----:B------:R-:W-:Y:S01]  /*0000*/  LDC R1, c[0x0][0x37c] ;  /* 0x0000df00ff017b82 */ /* 0x000fe20000000800 */
[----:B------:R-:W0:Y:S01]  /*0010*/  LDCU UR5, c[0x0][0x390] ;  /* 0x00007200ff0577ac */ /* 0x000e220008000800 */
[----:B------:R-:W1:Y:S01]  /*0020*/  S2R R0, SR_TID.Y ;  /* 0x0000000000007919 */ /* 0x000e620000002200 */
[----:B------:R-:W-:Y:S01]  /*0030*/  HFMA2 R25, -RZ, RZ, 0, 0 ;  /* 0x00000000ff197431 */ /* 0x000fe200000001ff */
[----:B------:R-:W2:Y:S01]  /*0040*/  LDCU.64 UR8, c[0x0][0x358] ;  /* 0x00006b00ff0877ac */ /* 0x000ea20008000a00 */
[----:B0-----:R-:W-:-:S09]  /*0050*/  UISETP.GE.AND UP0, UPT, UR5, 0x1, UPT ;  /* 0x000000010500788c */ /* 0x001fd2000bf06270 */
[----:B--2---:R-:W-:Y:S05]  /*0060*/  BRA.U !UP0, `(.L_x_0) ;  /* 0x0000000508d47547 */ /* 0x004fea000b800000 */
[----:B------:R-:W-:Y:S01]  /*0070*/  UISETP.GE.U32.AND UP1, UPT, UR5, 0x10, UPT ;  /* 0x000000100500788c */ /* 0x000fe2000bf26070 */
[----:B------:R-:W-:Y:S01]  /*0080*/  IMAD.MOV.U32 R25, RZ, RZ, RZ ;  /* 0x000000ffff197224 */ /* 0x000fe200078e00ff */
[----:B------:R-:W-:Y:S01]  /*0090*/  ULOP3.LUT UR6, UR5, 0xf, URZ, 0xc0, !UPT ;  /* 0x0000000f05067892 */ /* 0x000fe2000f8ec0ff */
[----:B------:R-:W-:-:S03]  /*00a0*/  UMOV UR4, URZ ;  /* 0x000000ff00047c82 */ /* 0x000fc60008000000 */
[----:B------:R-:W-:-:S03]  /*00b0*/  UISETP.NE.AND UP0, UPT, UR6, URZ, UPT ;  /* 0x000000ff0600728c */ /* 0x000fc6000bf05270 */
[----:B------:R-:W-:Y:S08]  /*00c0*/  BRA.U !UP1, `(.L_x_1) ;  /* 0x0000000109c87547 */ /* 0x000ff0000b800000 */
[----:B------:R-:W-:Y:S01]  /*00d0*/  ULOP3.LUT UR4, UR5, 0x7ffffff0, URZ, 0xc0, !UPT ;  /* 0x7ffffff005047892 */ /* 0x000fe2000f8ec0ff */
[----:B------:R-:W-:Y:S01]  /*00e0*/  MOV R25, RZ ;  /* 0x000000ff00197202 */ /* 0x000fe20000000f00 */
[----:B-1----:R-:W-:Y:S02]  /*00f0*/  IMAD.MOV.U32 R24, RZ, RZ, R0 ;  /* 0x000000ffff187224 */ /* 0x002fe400078e0000 */
[----:B------:R-:W-:-:S12]  /*0100*/  UIADD3 UR5, UPT, UPT, -UR4, URZ, URZ ;  /* 0x000000ff04057290 */ /* 0x000fd8000fffe1ff */
.L_x_2:
[----:B------:R-:W0:Y:S08]  /*0110*/  LDC.64 R16, c[0x0][0x380] ;  /* 0x0000e000ff107b82 */ /* 0x000e300000000a00 */
[----:B------:R-:W1:Y:S01]  /*0120*/  LDC R27, c[0x0][0x394] ;  /* 0x0000e500ff1b7b82 */ /* 0x000e620000000800 */
[----:B0-----:R-:W-:-:S05]  /*0130*/  IMAD.WIDE R16, R24, 0x4, R16 ;  /* 0x0000000418107825 */ /* 0x001fca00078e0210 */
[----:B------:R0:W2:Y:S01]  /*0140*/  LDG.E R26, desc[UR8][R16.64] ;  /* 0x00000008101a7981 */ /* 0x0000a2000c1e1900 */
[----:B-1----:R-:W-:-:S04]  /*0150*/  IMAD.WIDE R18, R27, 0x4, R16 ;  /* 0x000000041b127825 */ /* 0x002fc800078e0210 */
[C---:B------:R-:W-:Y:S02]  /*0160*/  IMAD.WIDE R20, R27.reuse, 0x4, R18 ;  /* 0x000000041b147825 */ /* 0x040fe400078e0212 */
[----:B------:R-:W2:Y:S02]  /*0170*/  LDG.E R18, desc[UR8][R18.64] ;  /* 0x0000000812127981 */ /* 0x000ea4000c1e1900 */
[C---:B------:R-:W-:Y:S02]  /*0180*/  IMAD.WIDE R2, R27.reuse, 0x4, R20 ;  /* 0x000000041b027825 */ /* 0x040fe400078e0214 */
[----:B------:R-:W3:Y:S02]  /*0190*/  LDG.E R20, desc[UR8][R20.64] ;  /* 0x0000000814147981 */ /* 0x000ee4000c1e1900 */
[C---:B------:R-:W-:Y:S02]  /*01a0*/  IMAD.WIDE R4, R27.reuse, 0x4, R2 ;  /* 0x000000041b047825 */ /* 0x040fe400078e0202 */
[----:B------:R1:W3:Y:S02]  /*01b0*/  LDG.E R19, desc[UR8][R2.64] ;  /* 0x0000000802137981 */ /* 0x0002e4000c1e1900 */
[----:B------:R-:W-:-:S02]  /*01c0*/  IMAD.WIDE R6, R27, 0x4, R4 ;  /* 0x000000041b067825 */ /* 0x000fc400078e0204 */
[----:B------:R-:W4:Y:S02]  /*01d0*/  LDG.E R4, desc[UR8][R4.64] ;  /* 0x0000000804047981 */ /* 0x000f24000c1e1900 */
[----:B------:R-:W-:-:S04]  /*01e0*/  IMAD.WIDE R8, R27, 0x4, R6 ;  /* 0x000000041b087825 */ /* 0x000fc800078e0206 */
[C---:B------:R-:W-:Y:S01]  /*01f0*/  IMAD.WIDE R10, R27.reuse, 0x4, R8 ;  /* 0x000000041b0a7825 */ /* 0x040fe200078e0208 */
[----:B------:R5:W4:Y:S04]  /*0200*/  LDG.E R5, desc[UR8][R6.64] ;  /* 0x0000000806057981 */ /* 0x000b28000c1e1900 */
[----:B------:R-:W4:Y:S01]  /*0210*/  LDG.E R8, desc[UR8][R8.64] ;  /* 0x0000000808087981 */ /* 0x000f22000c1e1900 */
[----:B------:R-:W-:-:S03]  /*0220*/  IMAD.WIDE R12, R27, 0x4, R10 ;  /* 0x000000041b0c7825 */ /* 0x000fc600078e020a */
[----:B------:R-:W4:Y:S01]  /*0230*/  LDG.E R11, desc[UR8][R10.64] ;  /* 0x000000080a0b7981 */ /* 0x000f22000c1e1900 */
[----:B------:R-:W-:-:S03]  /*0240*/  IMAD.WIDE R14, R27, 0x4, R12 ;  /* 0x000000041b0e7825 */ /* 0x000fc600078e020c */
[----:B------:R-:W4:Y:S01]  /*0250*/  LDG.E R12, desc[UR8][R12.64] ;  /* 0x000000080c0c7981 */ /* 0x000f22000c1e1900 */
[----:B0-----:R-:W-:-:S03]  /*0260*/  IMAD.WIDE R16, R27, 0x4, R14 ;  /* 0x000000041b107825 */ /* 0x001fc600078e020e */
[----:B------:R-:W4:Y:S01]  /*0270*/  LDG.E R15, desc[UR8][R14.64] ;  /* 0x000000080e0f7981 */ /* 0x000f22000c1e1900 */
[----:B------:R-:W-:-:S03]  /*0280*/  IMAD.WIDE R22, R27, 0x4, R16 ;  /* 0x000000041b167825 */ /* 0x000fc600078e0210 */
[----:B------:R-:W4:Y:S01]  /*0290*/  LDG.E R16, desc[UR8][R16.64] ;  /* 0x0000000810107981 */ /* 0x000f22000c1e1900 */
[----:B------:R-:W-:-:S03]  /*02a0*/  IMAD.WIDE R28, R27, 0x4, R22 ;  /* 0x000000041b1c7825 */ /* 0x000fc600078e0216 */
[----:B------:R-:W4:Y:S01]  /*02b0*/  LDG.E R23, desc[UR8][R22.64] ;  /* 0x0000000816177981 */ /* 0x000f22000c1e1900 */
[----:B-1----:R-:W-:-:S03]  /*02c0*/  IMAD.WIDE R2, R27, 0x4, R28 ;  /* 0x000000041b027825 */ /* 0x002fc600078e021c */
[----:B------:R-:W4:Y:S01]  /*02d0*/  LDG.E R28, desc[UR8][R28.64] ;  /* 0x000000081c1c7981 */ /* 0x000f22000c1e1900 */
[----:B-----5:R-:W-:-:S03]  /*02e0*/  IMAD.WIDE R6, R27, 0x4, R2 ;  /* 0x000000041b067825 */ /* 0x020fc600078e0202 */
[----:B------:R0:W5:Y:S02]  /*02f0*/  LDG.E R21, desc[UR8][R2.64] ;  /* 0x0000000802157981 */ /* 0x000164000c1e1900 */
[----:B0-----:R-:W-:Y:S02]  /*0300*/  IMAD.WIDE R2, R27, 0x4, R6 ;  /* 0x000000041b027825 */ /* 0x001fe400078e0206 */
[----:B------:R-:W5:Y:S04]  /*0310*/  LDG.E R7, desc[UR8][R6.64] ;  /* 0x0000000806077981 */ /* 0x000f68000c1e1900 */
[----:B------:R-:W5:Y:S01]  /*0320*/  LDG.E R9, desc[UR8][R2.64] ;  /* 0x0000000802097981 */ /* 0x000f62000c1e1900 */
[----:B------:R-:W-:-:S04]  /*0330*/  UIADD3 UR5, UPT, UPT, UR5, 0x10, URZ ;  /* 0x0000001005057890 */ /* 0x000fc8000fffe0ff */
[----:B------:R-:W-:Y:S01]  /*0340*/  UISETP.NE.AND UP1, UPT, UR5, URZ, UPT ;  /* 0x000000ff0500728c */ /* 0x000fe2000bf25270 */
[----:B------:R-:W-:Y:S02]  /*0350*/  LEA R24, R27, R24, 0x4 ;  /* 0x000000181b187211 */ /* 0x000fe400078e20ff */
[----:B--2---:R-:W-:-:S04]  /*0360*/  IADD3 R18, PT, PT, R18, R26, R25 ;  /* 0x0000001a12127210 */ /* 0x004fc80007ffe019 */
[----:B---3--:R-:W-:-:S04]  /*0370*/  IADD3 R18, PT, PT, R19, R20, R18 ;  /* 0x0000001413127210 */ /* 0x008fc80007ffe012 */
[----:B----4-:R-:W-:-:S04]  /*0380*/  IADD3 R4, PT, PT, R5, R4, R18 ;  /* 0x0000000405047210 */ /* 0x010fc80007ffe012 */
[----:B------:R-:W-:-:S04]  /*0390*/  IADD3 R4, PT, PT, R11, R8, R4 ;  /* 0x000000080b047210 */ /* 0x000fc80007ffe004 */
[----:B------:R-:W-:-:S04]  /*03a0*/  IADD3 R4, PT, PT, R15, R12, R4 ;  /* 0x0000000c0f047210 */ /* 0x000fc80007ffe004 */
[----:B------:R-:W-:-:S04]  /*03b0*/  IADD3 R4, PT, PT, R23, R16, R4 ;  /* 0x0000001017047210 */ /* 0x000fc80007ffe004 */
[----:B-----5:R-:W-:-:S04]  /*03c0*/  IADD3 R4, PT, PT, R21, R28, R4 ;  /* 0x0000001c15047210 */ /* 0x020fc80007ffe004 */
[----:B------:R-:W-:Y:S01]  /*03d0*/  IADD3 R25, PT, PT, R9, R7, R4 ;  /* 0x0000000709197210 */ /* 0x000fe20007ffe004 */
[----:B------:R-:W-:Y:S06]  /*03e0*/  BRA.U UP1, `(.L_x_2) ;  /* 0xfffffffd01487547 */ /* 0x000fec000b83ffff */
.L_x_1:
[----:B------:R-:W-:Y:S05]  /*03f0*/  BRA.U !UP0, `(.L_x_0) ;  /* 0x0000000108f07547 */ /* 0x000fea000b800000 */
[----:B------:R-:W0:Y:S01]  /*0400*/  LDCU UR5, c[0x0][0x390] ;  /* 0x00007200ff0577ac */ /* 0x000e220008000800 */
[----:B------:R-:W-:Y:S02]  /*0410*/  UISETP.GE.U32.AND UP0, UPT, UR6, 0x8, UPT ;  /* 0x000000080600788c */ /* 0x000fe4000bf06070 */
[----:B0-----:R-:W-:-:S04]  /*0420*/  ULOP3.LUT UR7, UR5, 0x7, URZ, 0xc0, !UPT ;  /* 0x0000000705077892 */ /* 0x001fc8000f8ec0ff */
[----:B------:R-:W-:-:S03]  /*0430*/  UISETP.NE.AND UP1, UPT, UR7, URZ, UPT ;  /* 0x000000ff0700728c */ /* 0x000fc6000bf25270 */
[----:B------:R-:W-:Y:S08]  /*0440*/  BRA.U !UP0, `(.L_x_3) ;  /* 0x0000000108607547 */ /* 0x000ff0000b800000 */
[----:B------:R-:W1:Y:S08]  /*0450*/  LDC R17, c[0x0][0x394] ;  /* 0x0000e500ff117b82 */ /* 0x000e700000000800 */
[----:B------:R-:W0:Y:S01]  /*0460*/  LDC.64 R6, c[0x0][0x380] ;  /* 0x0000e000ff067b82 */ /* 0x000e220000000a00 */
[----:B-1----:R-:W-:-:S04]  /*0470*/  IMAD R3, R17, UR4, R0 ;  /* 0x0000000411037c24 */ /* 0x002fc8000f8e0200 */
[----:B0-----:R-:W-:-:S04]  /*0480*/  IMAD.WIDE R6, R3, 0x4, R6 ;  /* 0x0000000403067825 */ /* 0x001fc800078e0206 */
[C---:B------:R-:W-:Y:S02]  /*0490*/  IMAD.WIDE R8, R17.reuse, 0x4, R6 ;  /* 0x0000000411087825 */ /* 0x040fe400078e0206 */
[----:B------:R-:W2:Y:S02]  /*04a0*/  LDG.E R6, desc[UR8][R6.64] ;  /* 0x0000000806067981 */ /* 0x000ea4000c1e1900 */
[C---:B------:R-:W-:Y:S02]  /*04b0*/  IMAD.WIDE R10, R17.reuse, 0x4, R8 ;  /* 0x00000004110a7825 */ /* 0x040fe400078e0208 */
[----:B------:R-:W2:Y:S02]  /*04c0*/  LDG.E R8, desc[UR8][R8.64] ;  /* 0x0000000808087981 */ /* 0x000ea4000c1e1900 */
[C---:B------:R-:W-:Y:S02]  /*04d0*/  IMAD.WIDE R12, R17.reuse, 0x4, R10 ;  /* 0x00000004110c7825 */ /* 0x040fe400078e020a */
[----:B------:R-:W3:Y:S02]  /*04e0*/  LDG.E R10, desc[UR8][R10.64] ;  /* 0x000000080a0a7981 */ /* 0x000ee4000c1e1900 */
[----:B------:R-:W-:-:S02]  /*04f0*/  IMAD.WIDE R14, R17, 0x4, R12 ;  /* 0x00000004110e7825 */ /* 0x000fc400078e020c */
[----:B------:R-:W3:Y:S02]  /*0500*/  LDG.E R12, desc[UR8][R12.64] ;  /* 0x000000080c0c7981 */ /* 0x000ee4000c1e1900 */
[C---:B------:R-:W-:Y:S02]  /*0510*/  IMAD.WIDE R2, R17.reuse, 0x4, R14 ;  /* 0x0000000411027825 */ /* 0x040fe400078e020e */
[----:B------:R-:W4:Y:S02]  /*0520*/  LDG.E R14, desc[UR8][R14.64] ;  /* 0x000000080e0e7981 */ /* 0x000f24000c1e1900 */
[C---:B------:R-:W-:Y:S02]  /*0530*/  IMAD.WIDE R4, R17.reuse, 0x4, R2 ;  /* 0x0000000411047825 */ /* 0x040fe400078e0202 */
[----:B------:R-:W4:Y:S02]  /*0540*/  LDG.E R2, desc[UR8][R2.64] ;  /* 0x0000000802027981 */ /* 0x000f24000c1e1900 */
[----:B------:R-:W-:-:S02]  /*0550*/  IMAD.WIDE R16, R17, 0x4, R4 ;  /* 0x0000000411107825 */ /* 0x000fc400078e0204 */
[----:B------:R-:W5:Y:S04]  /*0560*/  LDG.E R4, desc[UR8][R4.64] ;  /* 0x0000000804047981 */ /* 0x000f68000c1e1900 */
[----:B------:R-:W5:Y:S01]  /*0570*/  LDG.E R16, desc[UR8][R16.64] ;  /* 0x0000000810107981 */ /* 0x000f62000c1e1900 */
[----:B------:R-:W-:Y:S01]  /*0580*/  UIADD3 UR4, UPT, UPT, UR4, 0x8, URZ ;  /* 0x0000000804047890 */ /* 0x000fe2000fffe0ff */
[----:B--2---:R-:W-:-:S04]  /*0590*/  IADD3 R25, PT, PT, R8, R6, R25 ;  /* 0x0000000608197210 */ /* 0x004fc80007ffe019 */
[----:B---3--:R-:W-:-:S04]  /*05a0*/  IADD3 R25, PT, PT, R12, R10, R25 ;  /* 0x0000000a0c197210 */ /* 0x008fc80007ffe019 */
[----:B----4-:R-:W-:-:S04]  /*05b0*/  IADD3 R25, PT, PT, R2, R14, R25 ;  /* 0x0000000e02197210 */ /* 0x010fc80007ffe019 */
[----:B-----5:R-:W-:-:S07]  /*05c0*/  IADD3 R25, PT, PT, R16, R4, R25 ;  /* 0x0000000410197210 */ /* 0x020fce0007ffe019 */
.L_x_3:
[----:B------:R-:W-:Y:S05]  /*05d0*/  BRA.U !UP1, `(.L_x_0) ;  /* 0x0000000109787547 */ /* 0x000fea000b800000 */
[----:B------:R-:W-:Y:S02]  /*05e0*/  UISETP.GE.U32.AND UP0, UPT, UR7, 0x4, UPT ;  /* 0x000000040700788c */ /* 0x000fe4000bf06070 */
[----:B------:R-:W-:-:S04]  /*05f0*/  ULOP3.LUT UR5, UR5, 0x3, URZ, 0xc0, !UPT ;  /* 0x0000000305057892 */ /* 0x000fc8000f8ec0ff */
        /* <DEDUP_REMOVED lines=10> */
[----:B------:R-:W-:Y:S02]  /*06a0*/  IMAD.WIDE R8, R9, 0x4, R6 ;  /* 0x0000000409087825 */ /* 0x000fe400078e0206 */
[----:B------:R-:W3:Y:S04]  /*06b0*/  LDG.E R6, desc[UR8][R6.64] ;  /* 0x0000000806067981 */ /* 0x000ee8000c1e1900 */
[----:B------:R-:W3:Y:S01]  /*06c0*/  LDG.E R8, desc[UR8][R8.64] ;  /* 0x0000000808087981 */ /* 0x000ee2000c1e1900 */
[----:B------:R-:W-:Y:S01]  /*06d0*/  UIADD3 UR4, UPT, UPT, UR4, 0x4, URZ ;  /* 0x0000000404047890 */ /* 0x000fe2000fffe0ff */
[----:B--2---:R-:W-:-:S04]  /*06e0*/  IADD3 R25, PT, PT, R4, R2, R25 ;  /* 0x0000000204197210 */ /* 0x004fc80007ffe019 */
[----:B---3--:R-:W-:-:S07]  /*06f0*/  IADD3 R25, PT, PT, R8, R6, R25 ;  /* 0x0000000608197210 */ /* 0x008fce0007ffe019 */
.L_x_4:
[----:B------:R-:W-:Y:S05]  /*0700*/  BRA.U !UP1, `(.L_x_0) ;  /* 0x00000001092c7547 */ /* 0x000fea000b800000 */
[----:B------:R-:W1:Y:S01]  /*0710*/  LDC R6, c[0x0][0x394] ;  /* 0x0000e500ff067b82 */ /* 0x000e620000000800 */
[----:B------:R-:W-:-:S07]  /*0720*/  UIADD3 UR5, UPT, UPT, -UR5, URZ, URZ ;  /* 0x000000ff05057290 */ /* 0x000fce000fffe1ff */
[----:B------:R-:W0:Y:S01]  /*0730*/  LDC.64 R4, c[0x0][0x380] ;  /* 0x0000e000ff047b82 */ /* 0x000e220000000a00 */
[----:B-1----:R-:W-:-:S07]  /*0740*/  IMAD R7, R6, UR4, R0 ;  /* 0x0000000406077c24 */ /* 0x002fce000f8e0200 */
.L_x_5:
[----:B0-----:R-:W-:-:S06]  /*0750*/  IMAD.WIDE R2, R7, 0x4, R4 ;  /* 0x0000000407027825 */ /* 0x001fcc00078e0204 */
[----:B------:R-:W2:Y:S01]  /*0760*/  LDG.E R2, desc[UR8][R2.64] ;  /* 0x0000000802027981 */ /* 0x000ea2000c1e1900 */
[----:B------:R-:W-:Y:S01]  /*0770*/  UIADD3 UR5, UPT, UPT, UR5, 0x1, URZ ;  /* 0x0000000105057890 */ /* 0x000fe2000fffe0ff */
[----:B------:R-:W-:-:S03]  /*0780*/  IMAD.IADD R7, R7, 0x1, R6 ;  /* 0x0000000107077824 */ /* 0x000fc600078e0206 */
[----:B------:R-:W-:Y:S01]  /*0790*/  UISETP.NE.AND UP0, UPT, UR5, URZ, UPT ;  /* 0x000000ff0500728c */ /* 0x000fe2000bf05270 */
[----:B--2---:R-:W-:-:S08]  /*07a0*/  IADD3 R25, PT, PT, R2, R25, RZ ;  /* 0x0000001902197210 */ /* 0x004fd00007ffe0ff */
[----:B------:R-:W-:Y:S05]  /*07b0*/  BRA.U UP0, `(.L_x_5) ;  /* 0xfffffffd00e47547 */ /* 0x000fea000b83ffff */
.L_x_0:
[----:B------:R-:W0:Y:S01]  /*07c0*/  LDCU UR7, c[0x0][0x394] ;  /* 0x00007280ff0777ac */ /* 0x000e220008000800 */
[----:B------:R-:W2:Y:S01]  /*07d0*/  S2R R3, SR_TID.X ;  /* 0x0000000000037919 */ /* 0x000ea20000002100 */
[----:B0-----:R-:W-:-:S09]  /*07e0*/  UISETP.GE.AND UP0, UPT, UR7, 0x1, UPT ;  /* 0x000000010700788c */ /* 0x001fd2000bf06270 */
[----:B------:R-:W-:Y:S05]  /*07f0*/  BRA.U !UP0, `(.L_x_6) ;  /* 0x0000000508947547 */ /* 0x000fea000b800000 */
[----:B------:R-:W-:Y:S02]  /*0800*/  UIADD3 UR4, UPT, UPT, UR7, -0x1, URZ ;  /* 0xffffffff07047890 */ /* 0x000fe4000fffe0ff */
[----:B--2---:R-:W-:Y:S01]  /*0810*/  IMAD R2, R3, UR7, RZ ;  /* 0x0000000703027c24 */ /* 0x004fe2000f8e02ff */
[----:B------:R-:W-:Y:S02]  /*0820*/  ULOP3.LUT UR5, UR7, 0xf, URZ, 0xc0, !UPT ;  /* 0x0000000f07057892 */ /* 0x000fe4000f8ec0ff */
[----:B------:R-:W-:Y:S02]  /*0830*/  UISETP.GE.U32.AND UP1, UPT, UR4, 0xf, UPT ;  /* 0x0000000f0400788c */ /* 0x000fe4000bf26070 */
[----:B------:R-:W-:Y:S01]  /*0840*/  UISETP.NE.AND UP0, UPT, UR5, URZ, UPT ;  /* 0x000000ff0500728c */ /* 0x000fe2000bf05270 */
[----:B------:R-:W-:-:S06]  /*0850*/  UMOV UR4, URZ ;  /* 0x000000ff00047c82 */ /* 0x000fcc0008000000 */
[----:B------:R-:W-:Y:S05]  /*0860*/  BRA.U !UP1, `(.L_x_7) ;  /* 0x0000000109907547 */ /* 0x000fea000b800000 */
[----:B------:R-:W0:Y:S01]  /*0870*/  LDC.64 R4, c[0x0][0x380] ;  /* 0x0000e000ff047b82 */ /* 0x000e220000000a00 */
[----:B------:R-:W-:-:S04]  /*0880*/  ULOP3.LUT UR4, UR7, 0x7ffffff0, URZ, 0xc0, !UPT ;  /* 0x7ffffff007047892 */ /* 0x000fc8000f8ec0ff */
[----:B------:R-:W-:Y:S01]  /*0890*/  UIADD3 UR6, UPT, UPT, -UR4, URZ, URZ ;  /* 0x000000ff04067290 */ /* 0x000fe2000fffe1ff */
[----:B0-----:R-:W-:-:S03]  /*08a0*/  IMAD.WIDE.U32 R4, R2, 0x4, R4 ;  /* 0x0000000402047825 */ /* 0x001fc600078e0004 */
[----:B------:R-:W-:-:S05]  /*08b0*/  IADD3 R9, P0, PT, R4, 0x20, RZ ;  /* 0x0000002004097810 */ /* 0x000fca0007f1e0ff */
[----:B------:R-:W-:-:S08]  /*08c0*/  IMAD.X R5, RZ, RZ, R5, P0 ;  /* 0x000000ffff057224 */ /* 0x000fd000000e0605 */
.L_x_8:
[----:B------:R-:W-:-:S05]  /*08d0*/  MOV R4, R9 ;  /* 0x0000000900047202 */ /* 0x000fca0000000f00 */
[----:B------:R-:W2:Y:S04]  /*08e0*/  LDG.E R8, desc[UR8][R4.64+-0x20] ;  /* 0xffffe00804087981 */ /* 0x000ea8000c1e1900 */
[----:B------:R-:W2:Y:S04]  /*08f0*/  LDG.E R9, desc[UR8][R4.64+-0x1c] ;  /* 0xffffe40804097981 */ /* 0x000ea8000c1e1900 */
[----:B------:R-:W3:Y:S04]  /*0900*/  LDG.E R11, desc[UR8][R4.64+-0x18] ;  /* 0xffffe808040b7981 */ /* 0x000ee8000c1e1900 */
[----:B------:R-:W3:Y:S04]  /*0910*/  LDG.E R10, desc[UR8][R4.64+-0x14] ;  /* 0xffffec08040a7981 */ /* 0x000ee8000c1e1900 */
[----:B------:R-:W4:Y:S04]  /*0920*/  LDG.E R13, desc[UR8][R4.64+-0x10] ;  /* 0xfffff008040d7981 */ /* 0x000f28000c1e1900 */
[----:B------:R-:W4:Y:S04]  /*0930*/  LDG.E R12, desc[UR8][R4.64+-0xc] ;  /* 0xfffff408040c7981 */ /* 0x000f28000c1e1900 */
[----:B------:R-:W5:Y:S04]  /*0940*/  LDG.E R15, desc[UR8][R4.64+-0x8] ;  /* 0xfffff808040f7981 */ /* 0x000f68000c1e1900 */
        /* <DEDUP_REMOVED lines=8> */
[----:B------:R0:W5:Y:S01]  /*09d0*/  LDG.E R7, desc[UR8][R4.64+0x1c] ;  /* 0x00001c0804077981 */ /* 0x000162000c1e1900 */
[----:B------:R-:W-:-:S04]  /*09e0*/  UIADD3 UR6, UPT, UPT, UR6, 0x10, URZ ;  /* 0x0000001006067890 */ /* 0x000fc8000fffe0ff */
[----:B------:R-:W-:Y:S01]  /*09f0*/  UISETP.NE.AND UP1, UPT, UR6, URZ, UPT ;  /* 0x000000ff0600728c */ /* 0x000fe2000bf25270 */
[----:B--2---:R-:W-:Y:S02]  /*0a00*/  IADD3 R8, PT, PT, R9, R8, R25 ;  /* 0x0000000809087210 */ /* 0x004fe40007ffe019 */
[----:B------:R-:W-:-:S05]  /*0a10*/  IADD3 R9, P0, PT, R4, 0x40, RZ ;  /* 0x0000004004097810 */ /* 0x000fca0007f1e0ff */
[----:B0-----:R-:W-:Y:S01]  /*0a20*/  IMAD.X R5, RZ, RZ, R5, P0 ;  /* 0x000000ffff057224 */ /* 0x001fe200000e0605 */
[----:B---3--:R-:W-:-:S04]  /*0a30*/  IADD3 R8, PT, PT, R10, R11, R8 ;  /* 0x0000000b0a087210 */ /* 0x008fc80007ffe008 */
[----:B----4-:R-:W-:-:S04]  /*0a40*/  IADD3 R8, PT, PT, R12, R13, R8 ;  /* 0x0000000d0c087210 */ /* 0x010fc80007ffe008 */
[----:B-----5:R-:W-:-:S04]  /*0a50*/  IADD3 R8, PT, PT, R14, R15, R8 ;  /* 0x0000000f0e087210 */ /* 0x020fc80007ffe008 */
[----:B------:R-:W-:-:S04]  /*0a60*/  IADD3 R8, PT, PT, R16, R17, R8 ;  /* 0x0000001110087210 */ /* 0x000fc80007ffe008 */
[----:B------:R-:W-:-:S04]  /*0a70*/  IADD3 R8, PT, PT, R18, R19, R8 ;  /* 0x0000001312087210 */ /* 0x000fc80007ffe008 */
[----:B------:R-:W-:-:S04]  /*0a80*/  IADD3 R8, PT, PT, R20, R21, R8 ;  /* 0x0000001514087210 */ /* 0x000fc80007ffe008 */
[----:B------:R-:W-:Y:S01]  /*0a90*/  IADD3 R25, PT, PT, R7, R6, R8 ;  /* 0x0000000607197210 */ /* 0x000fe20007ffe008 */
[----:B------:R-:W-:Y:S06]  /*0aa0*/  BRA.U UP1, `(.L_x_8) ;  /* 0xfffffffd01887547 */ /* 0x000fec000b83ffff */
.L_x_7:
[----:B------:R-:W-:Y:S05]  /*0ab0*/  BRA.U !UP0, `(.L_x_6) ;  /* 0x0000000108e47547 */ /* 0x000fea000b800000 */
[----:B------:R-:W-:Y:S02]  /*0ac0*/  UISETP.GE.U32.AND UP0, UPT, UR5, 0x8, UPT ;  /* 0x000000080500788c */ /* 0x000fe4000bf06070 */
[----:B------:R-:W-:-:S04]  /*0ad0*/  ULOP3.LUT UR6, UR7, 0x7, URZ, 0xc0, !UPT ;  /* 0x0000000707067892 */ /* 0x000fc8000f8ec0ff */
[----:B------:R-:W-:-:S03]  /*0ae0*/  UISETP.NE.AND UP1, UPT, UR6, URZ, UPT ;  /* 0x000000ff0600728c */ /* 0x000fc6000bf25270 */
[----:B------:R-:W-:Y:S08]  /*0af0*/  BRA.U !UP0, `(.L_x_9) ;  /* 0x0000000108547547 */ /* 0x000ff0000b800000 */
[----:B------:R-:W0:Y:S01]  /*0b00*/  LDC.64 R6, c[0x0][0x380] ;  /* 0x0000e000ff067b82 */ /* 0x000e220000000a00 */
[----:B------:R-:W2:Y:S01]  /*0b10*/  LDCU.64 UR10, c[0x0][0x380] ;  /* 0x00007000ff0a77ac */ /* 0x000ea20008000a00 */
[C---:B------:R-:W-:Y:S02]  /*0b20*/  IADD3 R8, P0, PT, R2.reuse, UR4, RZ ;  /* 0x0000000402087c10 */ /* 0x040fe4000ff1e0ff */
[----:B------:R-:W-:-:S03]  /*0b30*/  IADD3 R5, PT, PT, R2, UR4, RZ ;  /* 0x0000000402057c10 */ /* 0x000fc6000fffe0ff */
[----:B------:R-:W-:Y:S01]  /*0b40*/  IMAD.X R9, RZ, RZ, RZ, P0 ;  /* 0x000000ffff097224 */ /* 0x000fe200000e06ff */
[----:B--2---:R-:W-:Y:S01]  /*0b50*/  LEA R4, P0, R8, UR10, 0x2 ;  /* 0x0000000a08047c11 */ /* 0x004fe2000f8010ff */
[----:B0-----:R-:W-:-:S03]  /*0b60*/  IMAD.WIDE.U32 R6, R5, 0x4, R6 ;  /* 0x0000000405067825 */ /* 0x001fc600078e0006 */
[----:B------:R-:W-:-:S03]  /*0b70*/  LEA.HI.X R5, R8, UR11, R9, 0x2, P0 ;  /* 0x0000000b08057c11 */ /* 0x000fc600080f1409 */
[----:B------:R-:W2:Y:S04]  /*0b80*/  LDG.E R6, desc[UR8][R6.64] ;  /* 0x0000000806067981 */ /* 0x000ea8000c1e1900 */
[----:B------:R-:W2:Y:S04]  /*0b90*/  LDG.E R8, desc[UR8][R4.64+0x4] ;  /* 0x0000040804087981 */ /* 0x000ea8000c1e1900 */
[----:B------:R-:W3:Y:S04]  /*0ba0*/  LDG.E R9, desc[UR8][R4.64+0x8] ;  /* 0x0000080804097981 */ /* 0x000ee8000c1e1900 */
[----:B------:R-:W3:Y:S04]  /*0bb0*/  LDG.E R10, desc[UR8][R4.64+0xc] ;  /* 0x00000c08040a7981 */ /* 0x000ee8000c1e1900 */
[----:B------:R-:W4:Y:S04]  /*0bc0*/  LDG.E R11, desc[UR8][R4.64+0x10] ;  /* 0x00001008040b7981 */ /* 0x000f28000c1e1900 */
[----:B------:R-:W4:Y:S04]  /*0bd0*/  LDG.E R12, desc[UR8][R4.64+0x14] ;  /* 0x00001408040c7981 */ /* 0x000f28000c1e1900 */
[----:B------:R-:W5:Y:S04]  /*0be0*/  LDG.E R13, desc[UR8][R4.64+0x18] ;  /* 0x00001808040d7981 */ /* 0x000f68000c1e1900 */
[----:B------:R-:W5:Y:S01]  /*0bf0*/  LDG.E R14, desc[UR8][R4.64+0x1c] ;  /* 0x00001c08040e7981 */ /* 0x000f62000c1e1900 */
[----:B------:R-:W-:Y:S01]  /*0c00*/  UIADD3 UR4, UPT, UPT, UR4, 0x8, URZ ;  /* 0x0000000804047890 */ /* 0x000fe2000fffe0ff */
[----:B--2---:R-:W-:-:S04]  /*0c10*/  IADD3 R8, PT, PT, R8, R6, R25 ;  /* 0x0000000608087210 */ /* 0x004fc80007ffe019 */
[----:B---3--:R-:W-:-:S04]  /*0c20*/  IADD3 R8, PT, PT, R10, R9, R8 ;  /* 0x000000090a087210 */ /* 0x008fc80007ffe008 */
[----:B----4-:R-:W-:-:S04]  /*0c30*/  IADD3 R8, PT, PT, R12, R11, R8 ;  /* 0x0000000b0c087210 */ /* 0x010fc80007ffe008 */
[----:B-----5:R-:W-:-:S07]  /*0c40*/  IADD3 R25, PT, PT, R14, R13, R8 ;  /* 0x0000000d0e197210 */ /* 0x020fce0007ffe008 */
.L_x_9:
        /* <DEDUP_REMOVED lines=8> */
[----:B------:R-:W-:Y:S02]  /*0cd0*/  IADD3 R7, PT, PT, R2, UR4, RZ ;  /* 0x0000000402077c10 */ /* 0x000fe4000fffe0ff */
[----:B------:R-:W-:Y:S02]  /*0ce0*/  IADD3.X R9, PT, PT, RZ, RZ, RZ, P0, !PT ;  /* 0x000000ffff097210 */ /* 0x000fe400007fe4ff */
[----:B--2---:R-:W-:Y:S01]  /*0cf0*/  LEA R6, P0, R8, UR10, 0x2 ;  /* 0x0000000a08067c11 */ /* 0x004fe2000f8010ff */
[----:B0-----:R-:W-:-:S03]  /*0d00*/  IMAD.WIDE.U32 R4, R7, 0x4, R4 ;  /* 0x0000000407047825 */ /* 0x001fc600078e0004 */
[----:B------:R-:W-:-:S03]  /*0d10*/  LEA.HI.X R7, R8, UR11, R9, 0x2, P0 ;  /* 0x0000000b08077c11 */ /* 0x000fc600080f1409 */
[----:B------:R-:W2:Y:S04]  /*0d20*/  LDG.E R4, desc[UR8][R4.64] ;  /* 0x0000000804047981 */ /* 0x000ea8000c1e1900 */
[----:B------:R-:W2:Y:S04]  /*0d30*/  LDG.E R8, desc[UR8][R6.64+0x4] ;  /* 0x0000040806087981 */ /* 0x000ea8000c1e1900 */
[----:B------:R-:W3:Y:S04]  /*0d40*/  LDG.E R9, desc[UR8][R6.64+0x8] ;  /* 0x0000080806097981 */ /* 0x000ee8000c1e1900 */
[----:B------:R-:W3:Y:S01]  /*0d50*/  LDG.E R10, desc[UR8][R6.64+0xc] ;  /* 0x00000c08060a7981 */ /* 0x000ee2000c1e1900 */
[----:B------:R-:W-:Y:S01]  /*0d60*/  UIADD3 UR4, UPT, UPT, UR4, 0x4, URZ ;  /* 0x0000000404047890 */ /* 0x000fe2000fffe0ff */
[----:B--2---:R-:W-:-:S04]  /*0d70*/  IADD3 R8, PT, PT, R8, R4, R25 ;  /* 0x0000000408087210 */ /* 0x004fc80007ffe019 */
[----:B---3--:R-:W-:-:S07]  /*0d80*/  IADD3 R25, PT, PT, R10, R9, R8 ;  /* 0x000000090a197210 */ /* 0x008fce0007ffe008 */
.L_x_10:
[----:B------:R-:W-:Y:S05]  /*0d90*/  BRA.U !UP1, `(.L_x_6) ;  /* 0x00000001092c7547 */ /* 0x000fea000b800000 */
[----:B------:R-:W0:Y:S01]  /*0da0*/  LDC.64 R4, c[0x0][0x380] ;  /* 0x0000e000ff047b82 */ /* 0x000e220000000a00 */
[----:B------:R-:W-:Y:S01]  /*0db0*/  VIADD R7, R2, UR4 ;  /* 0x0000000402077c36 */ /* 0x000fe20008000000 */
[----:B------:R-:W-:-:S03]  /*0dc0*/  UIADD3 UR5, UPT, UPT, -UR5, URZ, URZ ;  /* 0x000000ff05057290 */ /* 0x000fc6000fffe1ff */
[----:B0-----:R-:W-:-:S09]  /*0dd0*/  IMAD.WIDE.U32 R4, R7, 0x4, R4 ;  /* 0x0000000407047825 */ /* 0x001fd200078e0004 */
.L_x_11:
[----:B------:R0:W2:Y:S01]  /*0de0*/  LDG.E R2, desc[UR8][R4.64] ;  /* 0x0000000804027981 */ /* 0x0000a2000c1e1900 */
[----:B------:R-:W-:-:S04]  /*0df0*/  UIADD3 UR5, UPT, UPT, UR5, 0x1, URZ ;  /* 0x0000000105057890 */ /* 0x000fc8000fffe0ff */
[----:B------:R-:W-:Y:S01]  /*0e00*/  UISETP.NE.AND UP0, UPT, UR5, URZ, UPT ;  /* 0x000000ff0500728c */ /* 0x000fe2000bf05270 */
[----:B0-----:R-:W-:-:S04]  /*0e10*/  IADD3 R4, P0, PT, R4, 0x4, RZ ;  /* 0x0000000404047810 */ /* 0x001fc80007f1e0ff */
[----:B------:R-:W-:Y:S02]  /*0e20*/  IADD3.X R5, PT, PT, RZ, R5, RZ, P0, !PT ;  /* 0x00000005ff057210 */ /* 0x000fe400007fe4ff */
[----:B--2---:R-:W-:Y:S02]  /*0e30*/  IADD3 R25, PT, PT, R2, R25, RZ ;  /* 0x0000001902197210 */ /* 0x004fe40007ffe0ff */
[----:B------:R-:W-:Y:S05]  /*0e40*/  BRA.U UP0, `(.L_x_11) ;  /* 0xfffffffd00e47547 */ /* 0x000fea000b83ffff */
.L_x_6:
[----:B------:R-:W0:Y:S01]  /*0e50*/  LDC.64 R4, c[0x0][0x388] ;  /* 0x0000e200ff047b82 */ /* 0x000e220000000a00 */
[----:B-12---:R-:W-:-:S04]  /*0e60*/  IMAD R3, R3, UR7, R0 ;  /* 0x0000000703037c24 */ /* 0x006fc8000f8e0200 */
[----:B0-----:R-:W-:-:S05]  /*0e70*/  IMAD.WIDE R2, R3, 0x4, R4 ;  /* 0x0000000403027825 */ /* 0x001fca00078e0204 */
[----:B------:R-:W-:Y:S01]  /*0e80*/  STG.E desc[UR8][R2.64], R25 ;  /* 0x0000001902007986 */ /* 0x000fe2000c101908 */
[----:B------:R-:W-:Y:S05]  /*0e90*/  EXIT ;  /* 0x000000000000794d */ /* 0x000fea0003800000 */
.L_x_12:
[----:B------:R-:W-:-:S00]  /*0ea0*/  BRA `(.L_x_12) ;  /* 0xfffffffc00fc7947 */ /* 0x000fc0000383ffff */
[----:B------:R-:W-:-:S00]  /*0eb0*/  NOP ;  /* 0x0000000000007918 */ /* 0x000fc00000000000 */
        /* <DEDUP_REMOVED lines=12> */
.L_x_13:


//--------------------- .nv.shared.reserved.0     --------------------------
	.section	.nv.shared.reserved.0,"aw",@nobits
	.weak		__nv_reservedSMEM_offset_0_alias
	.size		__nv_reservedSMEM_offset_0_alias, 0, 64
	.other		__nv_reservedSMEM_offset_0_alias,@"STO_CUDA_RESERVED_SHARED STV_DEFAULT"
__nv_reservedSMEM_offset_0_alias:
	.zero		0
	.zero		64


//--------------------- .nv.constant0._Z4calcPiS_ii --------------------------
	.section	.nv.constant0._Z4calcPiS_ii,"a",@progbits
	.sectionflags	@""
	.align	4
.nv.constant0._Z4calcPiS_ii:
	.zero		920


//--------------------- SYMBOLS --------------------------

	.type		.nv.reservedSmem.offset0,@object
	.size		.nv.reservedSmem.offset0,0x4
